	.headerflags	@"EF_CUDA_TEXMODE_UNIFIED EF_CUDA_64BIT_ADDRESS EF_CUDA_ACCELERATORS EF_CUDA_SM90 EF_CUDA_VIRTUAL_SM(EF_CUDA_SM90)"
	.elftype	@"ET_EXEC"


//--------------------- .nv.info                  --------------------------
	.section	.nv.info,"",@"SHT_CUDA_INFO"
	.align	4


	//----- nvinfo : EIATTR_REGCOUNT
	.align		4
        /*0000*/ 	.byte	0x04, 0x2f
        /*0002*/ 	.short	(.L_1 - .L_0)
	.align		4
.L_0:
        /*0004*/ 	.word	index@(triton_poi_fused_convolution_leaky_relu_0)
        /*0008*/ 	.word	0x0000000c


	//----- nvinfo : EIATTR_MIN_STACK_SIZE
	.align		4
.L_1:
        /*000c*/ 	.byte	0x04, 0x12
        /*000e*/ 	.short	(.L_3 - .L_2)
	.align		4
.L_2:
        /*0010*/ 	.word	index@(triton_poi_fused_convolution_leaky_relu_0)
        /*0014*/ 	.word	0x00000000


	//----- nvinfo : EIATTR_FRAME_SIZE
	.align		4
.L_3:
        /*0018*/ 	.byte	0x04, 0x11
        /*001a*/ 	.short	(.L_5 - .L_4)
	.align		4
.L_4:
        /*001c*/ 	.word	index@(triton_poi_fused_convolution_leaky_relu_0)
        /*0020*/ 	.word	0x00000000


	//----- nvinfo : EIATTR_MIN_STACK_SIZE
	.align		4
.L_5:
        /*0024*/ 	.byte	0x04, 0x12
        /*0026*/ 	.short	(.L_7 - .L_6)
	.align		4
.L_6:
        /*0028*/ 	.word	index@(triton_poi_fused_convolution_leaky_relu_0)
        /*002c*/ 	.word	0x00000000
.L_7:


//--------------------- .nv.info.triton_poi_fused_convolution_leaky_relu_0 --------------------------
	.section	.nv.info.triton_poi_fused_convolution_leaky_relu_0,"",@"SHT_CUDA_INFO"
	.sectionflags	@""
	.align	4


	//----- nvinfo : EIATTR_CUDA_API_VERSION
	.align		4
        /*0000*/ 	.byte	0x04, 0x37
        /*0002*/ 	.short	(.L_9 - .L_8)
.L_8:
        /*0004*/ 	.word	0x0000007c


	//----- nvinfo : EIATTR_KPARAM_INFO
	.align		4
.L_9:
        /*0008*/ 	.byte	0x04, 0x17
        /*000a*/ 	.short	(.L_11 - .L_10)
.L_10:
        /*000c*/ 	.word	0x00000000
        /*0010*/ 	.short	0x0002
        /*0012*/ 	.short	0x0010
        /*0014*/ 	.byte	0x00, 0xf0, 0x11, 0x00


	//----- nvinfo : EIATTR_KPARAM_INFO
	.align		4
.L_11:
        /*0018*/ 	.byte	0x04, 0x17
        /*001a*/ 	.short	(.L_13 - .L_12)
.L_12:
        /*001c*/ 	.word	0x00000000
        /*0020*/ 	.short	0x0001
        /*0022*/ 	.short	0x0008
        /*0024*/ 	.byte	0x00, 0xf4, 0x21, 0x00


	//----- nvinfo : EIATTR_KPARAM_INFO
	.align		4
.L_13:
        /*0028*/ 	.byte	0x04, 0x17
        /*002a*/ 	.short	(.L_15 - .L_14)
.L_14:
        /*002c*/ 	.word	0x00000000
        /*0030*/ 	.short	0x0000
        /*0032*/ 	.short	0x0000
        /*0034*/ 	.byte	0x00, 0xf4, 0x21, 0x00


	//----- nvinfo : EIATTR_SPARSE_MMA_MASK
	.align		4
.L_15:
        /*0038*/ 	.byte	0x03, 0x50
        /*003a*/ 	.short	0x0000


	//----- nvinfo : EIATTR_MAXREG_COUNT
	.align		4
        /*003c*/ 	.byte	0x03, 0x1b
        /*003e*/ 	.short	0x00ff


	//----- nvinfo : EIATTR_EXIT_INSTR_OFFSETS
	.align		4
        /*0040*/ 	.byte	0x04, 0x1c
        /*0042*/ 	.short	(.L_17 - .L_16)


	//   ....[0]....
.L_16:
        /*0044*/ 	.word	0x000001b0


	//----- nvinfo : EIATTR_REQNTID
	.align		4
.L_17:
        /*0048*/ 	.byte	0x04, 0x10
        /*004a*/ 	.short	(.L_19 - .L_18)
.L_18:
        /*004c*/ 	.word	0x00000100
        /*0050*/ 	.word	0x00000001
        /*0054*/ 	.word	0x00000001


	//----- nvinfo : EIATTR_CBANK_PARAM_SIZE
	.align		4
.L_19:
        /*0058*/ 	.byte	0x03, 0x19
        /*005a*/ 	.short	0x0014


	//----- nvinfo : EIATTR_PARAM_CBANK
	.align		4
        /*005c*/ 	.byte	0x04, 0x0a
        /*005e*/ 	.short	(.L_21 - .L_20)
	.align		4
.L_20:
        /*0060*/ 	.word	index@(.nv.constant0.triton_poi_fused_convolution_leaky_relu_0)
        /*0064*/ 	.short	0x0210
        /*0066*/ 	.short	0x0014


	//----- nvinfo : EIATTR_SW_WAR
	.align		4
.L_21:
        /*0068*/ 	.byte	0x04, 0x36
        /*006a*/ 	.short	(.L_23 - .L_22)
.L_22:
        /*006c*/ 	.word	0x00000008
.L_23:


//--------------------- .nv.callgraph             --------------------------
	.section	.nv.callgraph,"",@"SHT_CUDA_CALLGRAPH"
	.align	4
	.sectionentsize	8
	.align		4
        /*0000*/ 	.word	0x00000000
	.align		4
        /*0004*/ 	.word	0xffffffff
	.align		4
        /*0008*/ 	.word	0x00000000
	.align		4
        /*000c*/ 	.word	0xfffffffe
	.align		4
        /*0010*/ 	.word	0x00000000
	.align		4
        /*0014*/ 	.word	0xfffffffd
	.align		4
        /*0018*/ 	.word	0x00000000
	.align		4
        /*001c*/ 	.word	0xfffffffc


//--------------------- .text.triton_poi_fused_convolution_leaky_relu_0 --------------------------
	.section	.text.triton_poi_fused_convolution_leaky_relu_0,"ax",@progbits
	.align	128
        .global         triton_poi_fused_convolution_leaky_relu_0
        .type           triton_poi_fused_convolution_leaky_relu_0,@function
        .size           triton_poi_fused_convolution_leaky_relu_0,(.L_x_1 - triton_poi_fused_convolution_leaky_relu_0)
        .other          triton_poi_fused_convolution_leaky_relu_0,@"STO_CUDA_ENTRY STV_DEFAULT"
triton_poi_fused_convolution_leaky_relu_0:
.text.triton_poi_fused_convolution_leaky_relu_0:
[----:B------:R-:W-:Y:S01]  /*0000*/  LDC R1, c[0x0][0x28] ;  /* 0x00000a00ff017b82 */ /* 0x000fe20000000800 */
[----:B------:R-:W1:Y:S07]  /*0010*/  S2R R0, SR_TID.X ;  /* 0x0000000000007919 */ /* 0x000e6e0000002100 */
[----:B------:R-:W2:Y:S01]  /*0020*/  LDC.64 R4, c[0x0][0x218] ;  /* 0x00008600ff047b82 */ /* 0x000ea20000000a00 */
[----:B------:R-:W-:Y:S01]  /*0030*/  ULDC.64 UR4, c[0x0][0x208] ;  /* 0x0000820000047ab9 */ /* 0x000fe20000000a00 */
[----:B------:R-:W3:Y:S06]  /*0040*/  S2R R7, SR_CTAID.X ;  /* 0x0000000000077919 */ /* 0x000eec0000002500 */
[----:B------:R-:W4:Y:S01]  /*0050*/  LDC.64 R2, c[0x0][0x210] ;  /* 0x00008400ff027b82 */ /* 0x000f220000000a00 */
[----:B-1----:R-:W-:Y:S01]  /*0060*/  IMAD.SHL.U32 R0, R0, 0x2, RZ ;  /* 0x0000000200007824 */ /* 0x002fe200078e00ff */
[----:B---3--:R-:W-:-:S04]  /*0070*/  SHF.R.S32.HI R6, RZ, 0x16, R7 ;  /* 0x00000016ff067819 */ /* 0x008fc80000011407 */
[----:B------:R-:W-:Y:S02]  /*0080*/  LOP3.LUT R0, R0, 0x1fe, RZ, 0xc0, !PT ;  /* 0x000001fe00007812 */ /* 0x000fe400078ec0ff */
[----:B------:R-:W-:-:S03]  /*0090*/  SGXT R6, R6, 0x1 ;  /* 0x000000010606781a */ /* 0x000fc60000000200 */
[----:B------:R-:W-:-:S04]  /*00a0*/  IMAD R7, R7, 0x200, R0 ;  /* 0x0000020007077824 */ /* 0x000fc800078e0200 */
[----:B----4-:R-:W-:Y:S01]  /*00b0*/  IMAD.WIDE R2, R7, 0x4, R2 ;  /* 0x0000000407027825 */ /* 0x010fe200078e0202 */
[----:B------:R-:W-:-:S04]  /*00c0*/  LEA.HI R6, R6, R7, RZ, 0xa ;  /* 0x0000000706067211 */ /* 0x000fc800078f50ff */
[----:B------:R-:W-:-:S04]  /*00d0*/  SHF.R.S32.HI R6, RZ, 0xa, R6 ;  /* 0x0000000aff067819 */ /* 0x000fc80000011406 */
[----:B------:R-:W-:-:S04]  /*00e0*/  LEA.HI R0, R6, R6, RZ, 0x6 ;  /* 0x0000000606007211 */ /* 0x000fc800078f30ff */
[----:B------:R-:W-:-:S05]  /*00f0*/  LOP3.LUT R9, R0, 0xffffffc0, RZ, 0xc0, !PT ;  /* 0xffffffc000097812 */ /* 0x000fca00078ec0ff */
[----:B------:R-:W-:Y:S02]  /*0100*/  IMAD.IADD R9, R6, 0x1, -R9 ;  /* 0x0000000106097824 */ /* 0x000fe400078e0a09 */
[----:B------:R-:W3:Y:S02]  /*0110*/  LDG.E.64 R6, desc[UR4][R2.64] ;  /* 0x0000000402067981 */ /* 0x000ee4000c1e1b00 */
[----:B--2---:R-:W-:-:S06]  /*0120*/  IMAD.WIDE R4, R9, 0x4, R4 ;  /* 0x0000000409047825 */ /* 0x004fcc00078e0204 */
[----:B------:R-:W3:Y:S02]  /*0130*/  LDG.E.EL R4, desc[UR4][R4.64] ;  /* 0x0000000404047981 */ /* 0x000ee4000c2e1900 */
[CC--:B---3--:R-:W-:Y:S02]  /*0140*/  FSETP.GT.AND P0, PT, R6.reuse, -R4.reuse, PT ;  /* 0x800000040600720b */ /* 0x0c8fe40003f04000 */
[C---:B------:R-:W-:Y:S01]  /*0150*/  FSETP.GT.AND P1, PT, R7.reuse, -R4, PT ;  /* 0x800000040700720b */ /* 0x040fe20003f24000 */
[--C-:B------:R-:W-:Y:S01]  /*0160*/  FADD R6, R6, R4.reuse ;  /* 0x0000000406067221 */ /* 0x100fe20000000000 */
[----:B------:R-:W-:-:S09]  /*0170*/  FADD R7, R7, R4 ;  /* 0x0000000407077221 */ /* 0x000fd20000000000 */
[----:B------:R-:W-:Y:S02]  /*0180*/  @!P0 FMUL R6, R6, 0.20000000298023223877 ;  /* 0x3e4ccccd06068820 */ /* 0x000fe40000400000 */
[----:B------:R-:W-:-:S05]  /*0190*/  @!P1 FMUL R7, R7, 0.20000000298023223877 ;  /* 0x3e4ccccd07079820 */ /* 0x000fca0000400000 */
[----:B------:R-:W-:Y:S01]  /*01a0*/  STG.E.64 desc[UR4][R2.64], R6 ;  /* 0x0000000602007986 */ /* 0x000fe2000c101b04 */
[----:B------:R-:W-:Y:S05]  /*01b0*/  EXIT ;  /* 0x000000000000794d */ /* 0x000fea0003800000 */
.L_x_0:
[----:B------:R-:W-:-:S00]  /*01c0*/  BRA `(.L_x_0) ;  /* 0xfffffffc00fc7947 */ /* 0x000fc0000383ffff */
[----:B------:R-:W-:-:S00]  /*01d0*/  NOP ;  /* 0x0000000000007918 */ /* 0x000fc00000000000 */
        /* <DEDUP_REMOVED lines=10> */
.L_x_1:


//--------------------- .nv.constant0.triton_poi_fused_convolution_leaky_relu_0 --------------------------
	.section	.nv.constant0.triton_poi_fused_convolution_leaky_relu_0,"a",@progbits
	.sectionflags	@""
	.align	4
.nv.constant0.triton_poi_fused_convolution_leaky_relu_0:
	.zero		548
